//
// Generated by NVIDIA NVVM Compiler
//
// Compiler Build ID: CL-36424714
// Cuda compilation tools, release 13.0, V13.0.88
// Based on NVVM 20.0.0
//

.version 9.0
.target sm_100
.address_size 64

	// .globl	_Z15increment_naivePi

.visible .entry _Z15increment_naivePi(
	.param .u64 .ptr .align 1 _Z15increment_naivePi_param_0
)
{
	.reg .b32 	%r<13>;
	.reg .b64 	%rd<5>;

	ld.param.u64 	%rd1, [_Z15increment_naivePi_param_0];
	cvta.to.global.u64 	%rd2, %rd1;
	mov.u32 	%r1, %ctaid.x;
	mov.u32 	%r2, %ntid.x;
	mov.u32 	%r3, %tid.x;
	mad.lo.s32 	%r4, %r1, %r2, %r3;
	mul.hi.s32 	%r5, %r4, 1374389535;
	shr.u32 	%r6, %r5, 31;
	shr.s32 	%r7, %r5, 5;
	add.s32 	%r8, %r7, %r6;
	mul.lo.s32 	%r9, %r8, 100;
	sub.s32 	%r10, %r4, %r9;
	mul.wide.s32 	%rd3, %r10, 4;
	add.s64 	%rd4, %rd2, %rd3;
	ld.global.u32 	%r11, [%rd4];
	add.s32 	%r12, %r11, 1;
	st.global.u32 	[%rd4], %r12;
	ret;

}


// ===== COMPILED SASS (sm_100) =====

	.target	sm_100

	.elftype	@"ET_EXEC"


//--------------------- .note.nv.tkinfo           --------------------------
	.section	.note.nv.tkinfo,"",@"SHT_NOTE"
	.sectionflags	@"SHF_NOTE_NV_TKINFO"
	.tkinfo
        /*0018*/ 	.word	0x00000002
        /*0030*/ 	.string	""
        /*0030*/ 	.string	"ptxas"
        /*0030*/ 	.string	"Cuda compilation tools, release 13.0, V13.0.88"
        /*0030*/ 	.string	"Build cuda_13.0.r13.0/compiler.36424714_0"
        /*0030*/ 	.string	"-arch sm_100 -m 64 "



//--------------------- .note.nv.cuinfo           --------------------------
	.section	.note.nv.cuinfo,"",@"SHT_NOTE"
	.sectionflags	@"SHF_NOTE_NV_CUINFO"
        /*0018*/ 	.short	0x0002
        /*001a*/ 	.short	0x0064
        /*001c*/ 	.short	0x0082
	.zero		2


//--------------------- .nv.info                  --------------------------
	.section	.nv.info,"",@"SHT_CUDA_INFO"
	.align	4


	//----- nvinfo : EIATTR_REGCOUNT
	.align		4
        /*0000*/ 	.byte	0x04, 0x2f
        /*0002*/ 	.short	(.L_1 - .L_0)
	.align		4
.L_0:
        /*0004*/ 	.word	index@(_Z15increment_naivePi)
        /*0008*/ 	.word	0x00000008


	//----- nvinfo : EIATTR_FRAME_SIZE
	.align		4
.L_1:
        /*000c*/ 	.byte	0x04, 0x11
        /*000e*/ 	.short	(.L_3 - .L_2)
	.align		4
.L_2:
        /*0010*/ 	.word	index@(_Z15increment_naivePi)
        /*0014*/ 	.word	0x00000000


	//----- nvinfo : EIATTR_MIN_STACK_SIZE
	.align		4
.L_3:
        /*0018*/ 	.byte	0x04, 0x12
        /*001a*/ 	.short	(.L_5 - .L_4)
	.align		4
.L_4:
        /*001c*/ 	.word	index@(_Z15increment_naivePi)
        /*0020*/ 	.word	0x00000000
.L_5:


//--------------------- .nv.compat                --------------------------
	.section	.nv.compat,"",@"SHT_CUDA_COMPAT_INFO"
	.align	4
        /*0000*/ 	.byte	0x02, 0x09, 0x00, 0x00, 0x02, 0x02, 0x01, 0x00, 0x02, 0x05, 0x05, 0x00, 0x03, 0x07, 0x01, 0x01
        /*0010*/ 	.byte	0x02, 0x03, 0x00, 0x00, 0x02, 0x06, 0x01, 0x00, 0x04, 0x0b, 0x08, 0x00, 0x09, 0x00, 0x00, 0x00
        /*0020*/ 	.byte	0x00, 0x00, 0x00, 0x00


//--------------------- .nv.info._Z15increment_naivePi --------------------------
	.section	.nv.info._Z15increment_naivePi,"",@"SHT_CUDA_INFO"
	.sectionflags	@""
	.align	4


	//----- nvinfo : EIATTR_CUDA_API_VERSION
	.align		4
        /*0000*/ 	.byte	0x04, 0x37
        /*0002*/ 	.short	(.L_7 - .L_6)
.L_6:
        /*0004*/ 	.word	0x00000082


	//----- nvinfo : EIATTR_KPARAM_INFO
	.align		4
.L_7:
        /*0008*/ 	.byte	0x04, 0x17
        /*000a*/ 	.short	(.L_9 - .L_8)
.L_8:
        /*000c*/ 	.word	0x00000000
        /*0010*/ 	.short	0x0000
        /*0012*/ 	.short	0x0000
        /*0014*/ 	.byte	0x00, 0xf5, 0x21, 0x00


	//----- nvinfo : EIATTR_SPARSE_MMA_MASK
	.align		4
.L_9:
        /*0018*/ 	.byte	0x03, 0x50
        /*001a*/ 	.short	0x0000


	//----- nvinfo : EIATTR_MAXREG_COUNT
	.align		4
        /*001c*/ 	.byte	0x03, 0x1b
        /*001e*/ 	.short	0x00ff


	//----- nvinfo : EIATTR_MERCURY_ISA_VERSION
	.align		4
        /*0020*/ 	.byte	0x03, 0x5f
        /*0022*/ 	.short	0x0101


	//----- nvinfo : EIATTR_VRC_CTA_INIT_COUNT
	.align		4
        /*0024*/ 	.byte	0x02, 0x4a
	.zero		1
	.zero		1


	//----- nvinfo : EIATTR_EXIT_INSTR_OFFSETS
	.align		4
        /*0028*/ 	.byte	0x04, 0x1c
        /*002a*/ 	.short	(.L_11 - .L_10)


	//   ....[0]....
.L_10:
        /*002c*/ 	.word	0x000000f0


	//----- nvinfo : EIATTR_CBANK_PARAM_SIZE
	.align		4
.L_11:
        /*0030*/ 	.byte	0x03, 0x19
        /*0032*/ 	.short	0x0008


	//----- nvinfo : EIATTR_PARAM_CBANK
	.align		4
        /*0034*/ 	.byte	0x04, 0x0a
        /*0036*/ 	.short	(.L_13 - .L_12)
	.align		4
.L_12:
        /*0038*/ 	.word	index@(.nv.constant0._Z15increment_naivePi)
        /*003c*/ 	.short	0x0380
        /*003e*/ 	.short	0x0008


	//----- nvinfo : EIATTR_SW_WAR
	.align		4
.L_13:
        /*0040*/ 	.byte	0x04, 0x36
        /*0042*/ 	.short	(.L_15 - .L_14)
.L_14:
        /*0044*/ 	.word	0x00000008
.L_15:


//--------------------- .nv.callgraph             --------------------------
	.section	.nv.callgraph,"",@"SHT_CUDA_CALLGRAPH"
	.align	4
	.sectionentsize	8
	.align		4
        /*0000*/ 	.word	0x00000000
	.align		4
        /*0004*/ 	.word	0xffffffff
	.align		4
        /*0008*/ 	.word	0x00000000
	.align		4
        /*000c*/ 	.word	0xfffffffe
	.align		4
        /*0010*/ 	.word	0x00000000
	.align		4
        /*0014*/ 	.word	0xfffffffd
	.align		4
        /*0018*/ 	.word	0x00000000
	.align		4
        /*001c*/ 	.word	0xfffffffc


//--------------------- .text._Z15increment_naivePi --------------------------
	.section	.text._Z15increment_naivePi,"ax",@progbits
	.align	128
        .global         _Z15increment_naivePi
        .type           _Z15increment_naivePi,@function
        .size           _Z15increment_naivePi,(.L_x_1 - _Z15increment_naivePi)
        .other          _Z15increment_naivePi,@"STO_CUDA_ENTRY STV_DEFAULT"
_Z15increment_naivePi:
.text._Z15increment_naivePi:
[----:B------:R-:W-:Y:S01]  /*0000*/  LDC R1, c[0x0][0x37c] ;  /* 0x0000df00ff017b82 */ /* 0x000fe20000000800 */
[----:B------:R-:W0:Y:S07]  /*0010*/  S2R R5, SR_TID.X ;  /* 0x0000000000057919 */ /* 0x000e2e0000002100 */
[----:B------:R-:W0:Y:S08]  /*0020*/  S2UR UR4, SR_CTAID.X ;  /* 0x00000000000479c3 */ /* 0x000e300000002500 */
[----:B------:R-:W0:Y:S08]  /*0030*/  LDC R0, c[0x0][0x360] ;  /* 0x0000d800ff007b82 */ /* 0x000e300000000800 */
[----:B------:R-:W1:Y:S01]  /*0040*/  LDC.64 R2, c[0x0][0x380] ;  /* 0x0000e000ff027b82 */ /* 0x000e620000000a00 */
[----:B0-----:R-:W-:Y:S01]  /*0050*/  IMAD R0, R0, UR4, R5 ;  /* 0x0000000400007c24 */ /* 0x001fe2000f8e0205 */
[----:B------:R-:W0:Y:S03]  /*0060*/  LDCU.64 UR4, c[0x0][0x358] ;  /* 0x00006b00ff0477ac */ /* 0x000e260008000a00 */
[----:B------:R-:W-:-:S05]  /*0070*/  IMAD.HI R4, R0, 0x51eb851f, RZ ;  /* 0x51eb851f00047827 */ /* 0x000fca00078e02ff */
[----:B------:R-:W-:-:S04]  /*0080*/  SHF.R.U32.HI R5, RZ, 0x1f, R4 ;  /* 0x0000001fff057819 */ /* 0x000fc80000011604 */
[----:B------:R-:W-:-:S05]  /*0090*/  LEA.HI.SX32 R5, R4, R5, 0x1b ;  /* 0x0000000504057211 */ /* 0x000fca00078fdaff */
[----:B------:R-:W-:-:S04]  /*00a0*/  IMAD R5, R5, -0x64, R0 ;  /* 0xffffff9c05057824 */ /* 0x000fc800078e0200 */
[----:B-1----:R-:W-:-:S05]  /*00b0*/  IMAD.WIDE R2, R5, 0x4, R2 ;  /* 0x0000000405027825 */ /* 0x002fca00078e0202 */
[----:B0-----:R-:W2:Y:S02]  /*00c0*/  LDG.E R0, desc[UR4][R2.64] ;  /* 0x0000000402007981 */ /* 0x001ea4000c1e1900 */
[----:B--2---:R-:W-:-:S05]  /*00d0*/  IADD3 R5, PT, PT, R0, 0x1, RZ ;  /* 0x0000000100057810 */ /* 0x004fca0007ffe0ff */
[----:B------:R-:W-:Y:S01]  /*00e0*/  STG.E desc[UR4][R2.64], R5 ;  /* 0x0000000502007986 */ /* 0x000fe2000c101904 */
[----:B------:R-:W-:Y:S05]  /*00f0*/  EXIT ;  /* 0x000000000000794d */ /* 0x000fea0003800000 */
.L_x_0:
[----:B------:R-:W-:-:S00]  /*0100*/  BRA `(.L_x_0) ;  /* 0xfffffffc00fc7947 */ /* 0x000fc0000383ffff */
[----:B------:R-:W-:-:S00]  /*0110*/  NOP ;  /* 0x0000000000007918 */ /* 0x000fc00000000000 */
        /* <DEDUP_REMOVED lines=14> */
.L_x_1:


//--------------------- .nv.shared.reserved.0     --------------------------
	.section	.nv.shared.reserved.0,"aw",@nobits
	.weak		__nv_reservedSMEM_offset_0_alias
	.size		__nv_reservedSMEM_offset_0_alias, 0, 64
	.other		__nv_reservedSMEM_offset_0_alias,@"STO_CUDA_RESERVED_SHARED STV_DEFAULT"
__nv_reservedSMEM_offset_0_alias:
	.zero		0
	.zero		64


//--------------------- .nv.constant0._Z15increment_naivePi --------------------------
	.section	.nv.constant0._Z15increment_naivePi,"a",@progbits
	.sectionflags	@""
	.align	4
.nv.constant0._Z15increment_naivePi:
	.zero		904


//--------------------- SYMBOLS --------------------------

	.type		.nv.reservedSmem.offset0,@object
	.size		.nv.reservedSmem.offset0,0x4
